	.headerflags	@"EF_CUDA_TEXMODE_UNIFIED EF_CUDA_64BIT_ADDRESS EF_CUDA_ACCELERATORS EF_CUDA_SM90 EF_CUDA_VIRTUAL_SM(EF_CUDA_SM90)"
	.elftype	@"ET_EXEC"


//--------------------- .nv.info                  --------------------------
	.section	.nv.info,"",@"SHT_CUDA_INFO"
	.align	4


	//----- nvinfo : EIATTR_REGCOUNT
	.align		4
        /*0000*/ 	.byte	0x04, 0x2f
        /*0002*/ 	.short	(.L_1 - .L_0)
	.align		4
.L_0:
        /*0004*/ 	.word	index@(triton_poi_fused_convolution_permute_relu_18)
        /*0008*/ 	.word	0x00000010


	//----- nvinfo : EIATTR_MIN_STACK_SIZE
	.align		4
.L_1:
        /*000c*/ 	.byte	0x04, 0x12
        /*000e*/ 	.short	(.L_3 - .L_2)
	.align		4
.L_2:
        /*0010*/ 	.word	index@(triton_poi_fused_convolution_permute_relu_18)
        /*0014*/ 	.word	0x00000000


	//----- nvinfo : EIATTR_FRAME_SIZE
	.align		4
.L_3:
        /*0018*/ 	.byte	0x04, 0x11
        /*001a*/ 	.short	(.L_5 - .L_4)
	.align		4
.L_4:
        /*001c*/ 	.word	index@(triton_poi_fused_convolution_permute_relu_18)
        /*0020*/ 	.word	0x00000000


	//----- nvinfo : EIATTR_MIN_STACK_SIZE
	.align		4
.L_5:
        /*0024*/ 	.byte	0x04, 0x12
        /*0026*/ 	.short	(.L_7 - .L_6)
	.align		4
.L_6:
        /*0028*/ 	.word	index@(triton_poi_fused_convolution_permute_relu_18)
        /*002c*/ 	.word	0x00000000
.L_7:


//--------------------- .nv.info.triton_poi_fused_convolution_permute_relu_18 --------------------------
	.section	.nv.info.triton_poi_fused_convolution_permute_relu_18,"",@"SHT_CUDA_INFO"
	.sectionflags	@""
	.align	4


	//----- nvinfo : EIATTR_CUDA_API_VERSION
	.align		4
        /*0000*/ 	.byte	0x04, 0x37
        /*0002*/ 	.short	(.L_9 - .L_8)
.L_8:
        /*0004*/ 	.word	0x0000007c


	//----- nvinfo : EIATTR_KPARAM_INFO
	.align		4
.L_9:
        /*0008*/ 	.byte	0x04, 0x17
        /*000a*/ 	.short	(.L_11 - .L_10)
.L_10:
        /*000c*/ 	.word	0x00000000
        /*0010*/ 	.short	0x0003
        /*0012*/ 	.short	0x0018
        /*0014*/ 	.byte	0x00, 0xf0, 0x11, 0x00


	//----- nvinfo : EIATTR_KPARAM_INFO
	.align		4
.L_11:
        /*0018*/ 	.byte	0x04, 0x17
        /*001a*/ 	.short	(.L_13 - .L_12)
.L_12:
        /*001c*/ 	.word	0x00000000
        /*0020*/ 	.short	0x0002
        /*0022*/ 	.short	0x0010
        /*0024*/ 	.byte	0x00, 0xf4, 0x21, 0x00


	//----- nvinfo : EIATTR_KPARAM_INFO
	.align		4
.L_13:
        /*0028*/ 	.byte	0x04, 0x17
        /*002a*/ 	.short	(.L_15 - .L_14)
.L_14:
        /*002c*/ 	.word	0x00000000
        /*0030*/ 	.short	0x0001
        /*0032*/ 	.short	0x0008
        /*0034*/ 	.byte	0x00, 0xf4, 0x21, 0x00


	//----- nvinfo : EIATTR_KPARAM_INFO
	.align		4
.L_15:
        /*0038*/ 	.byte	0x04, 0x17
        /*003a*/ 	.short	(.L_17 - .L_16)
.L_16:
        /*003c*/ 	.word	0x00000000
        /*0040*/ 	.short	0x0000
        /*0042*/ 	.short	0x0000
        /*0044*/ 	.byte	0x00, 0xf4, 0x21, 0x00


	//----- nvinfo : EIATTR_SPARSE_MMA_MASK
	.align		4
.L_17:
        /*0048*/ 	.byte	0x03, 0x50
        /*004a*/ 	.short	0x0000


	//----- nvinfo : EIATTR_MAXREG_COUNT
	.align		4
        /*004c*/ 	.byte	0x03, 0x1b
        /*004e*/ 	.short	0x00ff


	//----- nvinfo : EIATTR_EXIT_INSTR_OFFSETS
	.align		4
        /*0050*/ 	.byte	0x04, 0x1c
        /*0052*/ 	.short	(.L_19 - .L_18)


	//   ....[0]....
.L_18:
        /*0054*/ 	.word	0x00000280


	//   ....[1]....
        /*0058*/ 	.word	0x000002a0


	//----- nvinfo : EIATTR_REQNTID
	.align		4
.L_19:
        /*005c*/ 	.byte	0x04, 0x10
        /*005e*/ 	.short	(.L_21 - .L_20)
.L_20:
        /*0060*/ 	.word	0x00000080
        /*0064*/ 	.word	0x00000001
        /*0068*/ 	.word	0x00000001


	//----- nvinfo : EIATTR_CRS_STACK_SIZE
	.align		4
.L_21:
        /*006c*/ 	.byte	0x04, 0x1e
        /*006e*/ 	.short	(.L_23 - .L_22)
.L_22:
        /*0070*/ 	.word	0x00000000


	//----- nvinfo : EIATTR_CBANK_PARAM_SIZE
	.align		4
.L_23:
        /*0074*/ 	.byte	0x03, 0x19
        /*0076*/ 	.short	0x001c


	//----- nvinfo : EIATTR_PARAM_CBANK
	.align		4
        /*0078*/ 	.byte	0x04, 0x0a
        /*007a*/ 	.short	(.L_25 - .L_24)
	.align		4
.L_24:
        /*007c*/ 	.word	index@(.nv.constant0.triton_poi_fused_convolution_permute_relu_18)
        /*0080*/ 	.short	0x0210
        /*0082*/ 	.short	0x001c


	//----- nvinfo : EIATTR_SW_WAR
	.align		4
.L_25:
        /*0084*/ 	.byte	0x04, 0x36
        /*0086*/ 	.short	(.L_27 - .L_26)
.L_26:
        /*0088*/ 	.word	0x00000008
.L_27:


//--------------------- .nv.callgraph             --------------------------
	.section	.nv.callgraph,"",@"SHT_CUDA_CALLGRAPH"
	.align	4
	.sectionentsize	8
	.align		4
        /*0000*/ 	.word	0x00000000
	.align		4
        /*0004*/ 	.word	0xffffffff
	.align		4
        /*0008*/ 	.word	0x00000000
	.align		4
        /*000c*/ 	.word	0xfffffffe
	.align		4
        /*0010*/ 	.word	0x00000000
	.align		4
        /*0014*/ 	.word	0xfffffffd
	.align		4
        /*0018*/ 	.word	0x00000000
	.align		4
        /*001c*/ 	.word	0xfffffffc


//--------------------- .text.triton_poi_fused_convolution_permute_relu_18 --------------------------
	.section	.text.triton_poi_fused_convolution_permute_relu_18,"ax",@progbits
	.align	128
        .global         triton_poi_fused_convolution_permute_relu_18
        .type           triton_poi_fused_convolution_permute_relu_18,@function
        .size           triton_poi_fused_convolution_permute_relu_18,(.L_x_3 - triton_poi_fused_convolution_permute_relu_18)
        .other          triton_poi_fused_convolution_permute_relu_18,@"STO_CUDA_ENTRY STV_DEFAULT"
triton_poi_fused_convolution_permute_relu_18:
.text.triton_poi_fused_convolution_permute_relu_18:
[----:B------:R-:W0:Y:S02]  /*0000*/  LDC R1, c[0x0][0x28] ;  /* 0x00000a00ff017b82 */ /* 0x000e240000000800 */
[----:B------:R-:W1:Y:S01]  /*0010*/  S2R R7, SR_TID.X ;  /* 0x0000000000077919 */ /* 0x000e620000002100 */
[----:B------:R-:W2:Y:S01]  /*0020*/  LDC.64 R4, c[0x0][0x218] ;  /* 0x00008600ff047b82 */ /* 0x000ea20000000a00 */
[----:B------:R-:W-:Y:S01]  /*0030*/  ULDC.64 UR4, c[0x0][0x208] ;  /* 0x0000820000047ab9 */ /* 0x000fe20000000a00 */
[----:B------:R-:W-:Y:S01]  /*0040*/  BSSY B0, `(.L_x_0) ;  /* 0x000001e000007945 */ /* 0x000fe20003800000 */
[----:B------:R-:W3:Y:S01]  /*0050*/  S2R R0, SR_CTAID.X ;  /* 0x0000000000007919 */ /* 0x000ee20000002500 */
[----:B-1----:R-:W-:Y:S02]  /*0060*/  LOP3.LUT R7, R7, 0x7f, RZ, 0xc0, !PT ;  /* 0x0000007f07077812 */ /* 0x002fe400078ec0ff */
[----:B---3--:R-:W-:-:S03]  /*0070*/  SHF.R.S32.HI R2, RZ, 0x18, R0 ;  /* 0x00000018ff027819 */ /* 0x008fc60000011400 */
[----:B------:R-:W-:Y:S01]  /*0080*/  IMAD R7, R0, 0x80, R7 ;  /* 0x0000008000077824 */ /* 0x000fe200078e0207 */
[----:B------:R-:W-:Y:S02]  /*0090*/  SGXT R0, R2, 0x1 ;  /* 0x000000010200781a */ /* 0x000fe40000000200 */
[----:B------:R-:W2:Y:S02]  /*00a0*/  LDC.64 R2, c[0x0][0x220] ;  /* 0x00008800ff027b82 */ /* 0x000ea40000000a00 */
[----:B------:R-:W-:Y:S02]  /*00b0*/  ISETP.GE.AND P1, PT, R7, 0x80, PT ;  /* 0x000000800700780c */ /* 0x000fe40003f26270 */
[CC--:B------:R-:W-:Y:S02]  /*00c0*/  LEA.HI R8, R0.reuse, R7.reuse, RZ, 0x4 ;  /* 0x0000000700087211 */ /* 0x0c0fe400078f20ff */
[----:B------:R-:W-:Y:S02]  /*00d0*/  LEA.HI R6, R0, R7, RZ, 0x2 ;  /* 0x0000000700067211 */ /* 0x000fe400078f10ff */
[----:B------:R-:W-:-:S02]  /*00e0*/  SHF.R.S32.HI R9, RZ, 0x4, R8 ;  /* 0x00000004ff097819 */ /* 0x000fc40000011408 */
[----:B------:R-:W-:Y:S02]  /*00f0*/  LEA.HI R0, R0, R7, RZ, 0x5 ;  /* 0x0000000700007211 */ /* 0x000fe400078f28ff */
[--C-:B------:R-:W-:Y:S02]  /*0100*/  SHF.R.S32.HI R10, RZ, 0x2, R6.reuse ;  /* 0x00000002ff0a7819 */ /* 0x100fe40000011406 */
[----:B------:R-:W-:Y:S02]  /*0110*/  SHF.R.S32.HI R11, RZ, 0x1f, R6 ;  /* 0x0000001fff0b7819 */ /* 0x000fe40000011406 */
[----:B------:R-:W-:Y:S02]  /*0120*/  LEA.HI R8, R8, R9, RZ, 0x1 ;  /* 0x0000000908087211 */ /* 0x000fe400078f08ff */
[----:B------:R-:W-:Y:S02]  /*0130*/  LOP3.LUT R0, R0, 0xffffffe0, RZ, 0xc0, !PT ;  /* 0xffffffe000007812 */ /* 0x000fe400078ec0ff */
[----:B------:R-:W-:-:S02]  /*0140*/  LOP3.LUT R6, R6, 0xfffffffc, RZ, 0xc0, !PT ;  /* 0xfffffffc06067812 */ /* 0x000fc400078ec0ff */
[----:B------:R-:W-:Y:S02]  /*0150*/  LEA.HI R11, R11, R10, RZ, 0x2 ;  /* 0x0000000a0b0b7211 */ /* 0x000fe400078f10ff */
[----:B------:R-:W-:Y:S02]  /*0160*/  LOP3.LUT R8, R8, 0x3ffffffe, RZ, 0xc0, !PT ;  /* 0x3ffffffe08087812 */ /* 0x000fe400078ec0ff */
[----:B------:R-:W-:Y:S02]  /*0170*/  IADD3 R13, R0, R7, -R6 ;  /* 0x00000007000d7210 */ /* 0x000fe40007ffe806 */
[----:B------:R-:W-:Y:S01]  /*0180*/  LOP3.LUT R11, R11, 0x1ffffffc, RZ, 0xc0, !PT ;  /* 0x1ffffffc0b0b7812 */ /* 0x000fe200078ec0ff */
[----:B------:R-:W-:-:S04]  /*0190*/  IMAD.IADD R8, R9, 0x1, -R8 ;  /* 0x0000000109087824 */ /* 0x000fc800078e0a08 */
[----:B------:R-:W-:Y:S02]  /*01a0*/  IMAD.IADD R11, R10, 0x1, -R11 ;  /* 0x000000010a0b7824 */ /* 0x000fe400078e0a0b */
[----:B------:R-:W-:-:S04]  /*01b0*/  IMAD R8, R8, 0x4, R13 ;  /* 0x0000000408087824 */ /* 0x000fc800078e020d */
[----:B------:R-:W-:Y:S02]  /*01c0*/  IMAD R11, R11, 0x8, R8 ;  /* 0x000000080b0b7824 */ /* 0x000fe400078e0208 */
[----:B------:R-:W-:Y:S01]  /*01d0*/  IMAD.MOV.U32 R8, RZ, RZ, RZ ;  /* 0x000000ffff087224 */ /* 0x000fe200078e00ff */
[----:B--2---:R-:W-:Y:S06]  /*01e0*/  @P1 BRA `(.L_x_1) ;  /* 0x00000000000c1947 */ /* 0x004fec0003800000 */
[----:B------:R-:W1:Y:S02]  /*01f0*/  LDC.64 R8, c[0x0][0x210] ;  /* 0x00008400ff087b82 */ /* 0x000e640000000a00 */
[----:B-1----:R-:W-:-:S06]  /*0200*/  IMAD.WIDE R8, R11, 0x4, R8 ;  /* 0x000000040b087825 */ /* 0x002fcc00078e0208 */
[----:B------:R1:W5:Y:S02]  /*0210*/  LDG.E R8, desc[UR4][R8.64] ;  /* 0x0000000408087981 */ /* 0x000364000c1e1900 */
.L_x_1:
[----:B------:R-:W-:Y:S05]  /*0220*/  BSYNC B0 ;  /* 0x0000000000007941 */ /* 0x000fea0003800000 */
.L_x_0:
[----:B-----5:R-:W-:Y:S01]  /*0230*/  FSETP.GEU.AND P0, PT, R8, RZ, PT ;  /* 0x000000ff0800720b */ /* 0x020fe20003f0e000 */
[----:B------:R-:W-:-:S03]  /*0240*/  IMAD.WIDE R4, R11, 0x4, R4 ;  /* 0x000000040b047825 */ /* 0x000fc600078e0204 */
[----:B-1----:R-:W-:Y:S01]  /*0250*/  FSEL R9, R8, RZ, P0 ;  /* 0x000000ff08097208 */ /* 0x002fe20000000000 */
[----:B------:R-:W-:-:S04]  /*0260*/  IMAD.WIDE R2, R7, 0x4, R2 ;  /* 0x0000000407027825 */ /* 0x000fc800078e0202 */
[----:B------:R1:W-:Y:S01]  /*0270*/  @!P1 STG.E desc[UR4][R4.64], R9 ;  /* 0x0000000904009986 */ /* 0x0003e2000c101904 */
[----:B------:R-:W-:Y:S05]  /*0280*/  @P1 EXIT ;  /* 0x000000000000194d */ /* 0x000fea0003800000 */
[----:B------:R-:W-:Y:S01]  /*0290*/  STG.E desc[UR4][R2.64], R9 ;  /* 0x0000000902007986 */ /* 0x000fe2000c101904 */
[----:B------:R-:W-:Y:S05]  /*02a0*/  EXIT ;  /* 0x000000000000794d */ /* 0x000fea0003800000 */
.L_x_2:
[----:B------:R-:W-:-:S00]  /*02b0*/  BRA `(.L_x_2) ;  /* 0xfffffffc00fc7947 */ /* 0x000fc0000383ffff */
[----:B------:R-:W-:-:S00]  /*02c0*/  NOP ;  /* 0x0000000000007918 */ /* 0x000fc00000000000 */
        /* <DEDUP_REMOVED lines=11> */
.L_x_3:


//--------------------- .nv.constant0.triton_poi_fused_convolution_permute_relu_18 --------------------------
	.section	.nv.constant0.triton_poi_fused_convolution_permute_relu_18,"a",@progbits
	.sectionflags	@""
	.align	4
.nv.constant0.triton_poi_fused_convolution_permute_relu_18:
	.zero		556
